	.headerflags	@"EF_CUDA_TEXMODE_UNIFIED EF_CUDA_64BIT_ADDRESS EF_CUDA_ACCELERATORS EF_CUDA_SM90 EF_CUDA_VIRTUAL_SM(EF_CUDA_SM90)"
	.elftype	@"ET_EXEC"


//--------------------- .nv.info                  --------------------------
	.section	.nv.info,"",@"SHT_CUDA_INFO"
	.align	4


	//----- nvinfo : EIATTR_REGCOUNT
	.align		4
        /*0000*/ 	.byte	0x04, 0x2f
        /*0002*/ 	.short	(.L_3 - .L_2)
	.align		4
.L_2:
        /*0004*/ 	.word	index@(triton_poi_fused__native_batch_norm_legit_no_training_29)
        /*0008*/ 	.word	0x00000012


	//----- nvinfo : EIATTR_MIN_STACK_SIZE
	.align		4
.L_3:
        /*000c*/ 	.byte	0x04, 0x12
        /*000e*/ 	.short	(.L_5 - .L_4)
	.align		4
.L_4:
        /*0010*/ 	.word	index@(triton_poi_fused__native_batch_norm_legit_no_training_29)
        /*0014*/ 	.word	0x00000000


	//----- nvinfo : EIATTR_FRAME_SIZE
	.align		4
.L_5:
        /*0018*/ 	.byte	0x04, 0x11
        /*001a*/ 	.short	(.L_7 - .L_6)
	.align		4
.L_6:
        /*001c*/ 	.word	index@(triton_poi_fused__native_batch_norm_legit_no_training_29)
        /*0020*/ 	.word	0x00000000


	//----- nvinfo : EIATTR_MIN_STACK_SIZE
	.align		4
.L_7:
        /*0024*/ 	.byte	0x04, 0x12
        /*0026*/ 	.short	(.L_9 - .L_8)
	.align		4
.L_8:
        /*0028*/ 	.word	index@(triton_poi_fused__native_batch_norm_legit_no_training_29)
        /*002c*/ 	.word	0x00000000
.L_9:


//--------------------- .nv.info.triton_poi_fused__native_batch_norm_legit_no_training_29 --------------------------
	.section	.nv.info.triton_poi_fused__native_batch_norm_legit_no_training_29,"",@"SHT_CUDA_INFO"
	.sectionflags	@""
	.align	4


	//----- nvinfo : EIATTR_CUDA_API_VERSION
	.align		4
        /*0000*/ 	.byte	0x04, 0x37
        /*0002*/ 	.short	(.L_11 - .L_10)
.L_10:
        /*0004*/ 	.word	0x0000007c


	//----- nvinfo : EIATTR_KPARAM_INFO
	.align		4
.L_11:
        /*0008*/ 	.byte	0x04, 0x17
        /*000a*/ 	.short	(.L_13 - .L_12)
.L_12:
        /*000c*/ 	.word	0x00000000
        /*0010*/ 	.short	0x0006
        /*0012*/ 	.short	0x0030
        /*0014*/ 	.byte	0x00, 0xf0, 0x11, 0x00


	//----- nvinfo : EIATTR_KPARAM_INFO
	.align		4
.L_13:
        /*0018*/ 	.byte	0x04, 0x17
        /*001a*/ 	.short	(.L_15 - .L_14)
.L_14:
        /*001c*/ 	.word	0x00000000
        /*0020*/ 	.short	0x0005
        /*0022*/ 	.short	0x0028
        /*0024*/ 	.byte	0x00, 0xf4, 0x21, 0x00


	//----- nvinfo : EIATTR_KPARAM_INFO
	.align		4
.L_15:
        /*0028*/ 	.byte	0x04, 0x17
        /*002a*/ 	.short	(.L_17 - .L_16)
.L_16:
        /*002c*/ 	.word	0x00000000
        /*0030*/ 	.short	0x0004
        /*0032*/ 	.short	0x0020
        /*0034*/ 	.byte	0x00, 0xf4, 0x21, 0x00


	//----- nvinfo : EIATTR_KPARAM_INFO
	.align		4
.L_17:
        /*0038*/ 	.byte	0x04, 0x17
        /*003a*/ 	.short	(.L_19 - .L_18)
.L_18:
        /*003c*/ 	.word	0x00000000
        /*0040*/ 	.short	0x0003
        /*0042*/ 	.short	0x0018
        /*0044*/ 	.byte	0x00, 0xf4, 0x21, 0x00


	//----- nvinfo : EIATTR_KPARAM_INFO
	.align		4
.L_19:
        /*0048*/ 	.byte	0x04, 0x17
        /*004a*/ 	.short	(.L_21 - .L_20)
.L_20:
        /*004c*/ 	.word	0x00000000
        /*0050*/ 	.short	0x0002
        /*0052*/ 	.short	0x0010
        /*0054*/ 	.byte	0x00, 0xf4, 0x21, 0x00


	//----- nvinfo : EIATTR_KPARAM_INFO
	.align		4
.L_21:
        /*0058*/ 	.byte	0x04, 0x17
        /*005a*/ 	.short	(.L_23 - .L_22)
.L_22:
        /*005c*/ 	.word	0x00000000
        /*0060*/ 	.short	0x0001
        /*0062*/ 	.short	0x0008
        /*0064*/ 	.byte	0x00, 0xf4, 0x21, 0x00


	//----- nvinfo : EIATTR_KPARAM_INFO
	.align		4
.L_23:
        /*0068*/ 	.byte	0x04, 0x17
        /*006a*/ 	.short	(.L_25 - .L_24)
.L_24:
        /*006c*/ 	.word	0x00000000
        /*0070*/ 	.short	0x0000
        /*0072*/ 	.short	0x0000
        /*0074*/ 	.byte	0x00, 0xf4, 0x21, 0x00


	//----- nvinfo : EIATTR_SPARSE_MMA_MASK
	.align		4
.L_25:
        /*0078*/ 	.byte	0x03, 0x50
        /*007a*/ 	.short	0x0000


	//----- nvinfo : EIATTR_MAXREG_COUNT
	.align		4
        /*007c*/ 	.byte	0x03, 0x1b
        /*007e*/ 	.short	0x00ff


	//----- nvinfo : EIATTR_EXIT_INSTR_OFFSETS
	.align		4
        /*0080*/ 	.byte	0x04, 0x1c
        /*0082*/ 	.short	(.L_27 - .L_26)


	//   ....[0]....
.L_26:
        /*0084*/ 	.word	0x00000390


	//----- nvinfo : EIATTR_REQNTID
	.align		4
.L_27:
        /*0088*/ 	.byte	0x04, 0x10
        /*008a*/ 	.short	(.L_29 - .L_28)
.L_28:
        /*008c*/ 	.word	0x00000080
        /*0090*/ 	.word	0x00000001
        /*0094*/ 	.word	0x00000001


	//----- nvinfo : EIATTR_CBANK_PARAM_SIZE
	.align		4
.L_29:
        /*0098*/ 	.byte	0x03, 0x19
        /*009a*/ 	.short	0x0034


	//----- nvinfo : EIATTR_PARAM_CBANK
	.align		4
        /*009c*/ 	.byte	0x04, 0x0a
        /*009e*/ 	.short	(.L_31 - .L_30)
	.align		4
.L_30:
        /*00a0*/ 	.word	index@(.nv.constant0.triton_poi_fused__native_batch_norm_legit_no_training_29)
        /*00a4*/ 	.short	0x0210
        /*00a6*/ 	.short	0x0034


	//----- nvinfo : EIATTR_SW_WAR
	.align		4
.L_31:
        /*00a8*/ 	.byte	0x04, 0x36
        /*00aa*/ 	.short	(.L_33 - .L_32)
.L_32:
        /*00ac*/ 	.word	0x00000008
.L_33:


//--------------------- .nv.callgraph             --------------------------
	.section	.nv.callgraph,"",@"SHT_CUDA_CALLGRAPH"
	.align	4
	.sectionentsize	8
	.align		4
        /*0000*/ 	.word	0x00000000
	.align		4
        /*0004*/ 	.word	0xffffffff
	.align		4
        /*0008*/ 	.word	0x00000000
	.align		4
        /*000c*/ 	.word	0xfffffffe
	.align		4
        /*0010*/ 	.word	0x00000000
	.align		4
        /*0014*/ 	.word	0xfffffffd
	.align		4
        /*0018*/ 	.word	0x00000000
	.align		4
        /*001c*/ 	.word	0xfffffffc


//--------------------- .nv.constant4             --------------------------
	.section	.nv.constant4,"a",@progbits
	.align	8
	.align		8
.nv.constant4:
        /*0000*/ 	.dword	_$_str
	.align		8
        /*0008*/ 	.dword	_$_str_$_2


//--------------------- .text.triton_poi_fused__native_batch_norm_legit_no_training_29 --------------------------
	.section	.text.triton_poi_fused__native_batch_norm_legit_no_training_29,"ax",@progbits
	.align	128
        .global         triton_poi_fused__native_batch_norm_legit_no_training_29
        .type           triton_poi_fused__native_batch_norm_legit_no_training_29,@function
        .size           triton_poi_fused__native_batch_norm_legit_no_training_29,(.L_x_1 - triton_poi_fused__native_batch_norm_legit_no_training_29)
        .other          triton_poi_fused__native_batch_norm_legit_no_training_29,@"STO_CUDA_ENTRY STV_DEFAULT"
triton_poi_fused__native_batch_norm_legit_no_training_29:
.text.triton_poi_fused__native_batch_norm_legit_no_training_29:
[----:B------:R-:W-:Y:S01]  /*0000*/  LDC R1, c[0x0][0x28] ;  /* 0x00000a00ff017b82 */ /* 0x000fe20000000800 */
[----:B------:R-:W1:Y:S07]  /*0010*/  S2R R0, SR_TID.X ;  /* 0x0000000000007919 */ /* 0x000e6e0000002100 */
[----:B------:R-:W2:Y:S01]  /*0020*/  LDC.64 R2, c[0x0][0x220] ;  /* 0x00008800ff027b82 */ /* 0x000ea20000000a00 */
[----:B------:R-:W-:Y:S01]  /*0030*/  ULDC.64 UR4, c[0x0][0x208] ;  /* 0x0000820000047ab9 */ /* 0x000fe20000000a00 */
[----:B------:R-:W3:Y:S06]  /*0040*/  S2R R7, SR_CTAID.X ;  /* 0x0000000000077919 */ /* 0x000eec0000002500 */
[----:B------:R-:W4:Y:S08]  /*0050*/  LDC.64 R8, c[0x0][0x228] ;  /* 0x00008a00ff087b82 */ /* 0x000f300000000a00 */
[----:B------:R-:W5:Y:S01]  /*0060*/  LDC.64 R10, c[0x0][0x230] ;  /* 0x00008c00ff0a7b82 */ /* 0x000f620000000a00 */
[----:B-1----:R-:W-:-:S02]  /*0070*/  SHF.L.U32 R0, R0, 0x1, RZ ;  /* 0x0000000100007819 */ /* 0x002fc400000006ff */
[----:B---3--:R-:W-:Y:S02]  /*0080*/  SHF.R.S32.HI R5, RZ, 0x17, R7 ;  /* 0x00000017ff057819 */ /* 0x008fe40000011407 */
[----:B------:R-:W-:Y:S02]  /*0090*/  LOP3.LUT R0, R0, 0xfe, RZ, 0xc0, !PT ;  /* 0x000000fe00007812 */ /* 0x000fe400078ec0ff */
[----:B------:R-:W-:Y:S02]  /*00a0*/  SGXT R5, R5, 0x1 ;  /* 0x000000010505781a */ /* 0x000fe40000000200 */
[----:B------:R-:W-:Y:S02]  /*00b0*/  LEA R0, R7, R0, 0x8 ;  /* 0x0000000007007211 */ /* 0x000fe400078e40ff */
[----:B------:R-:W1:Y:S02]  /*00c0*/  LDC.64 R6, c[0x0][0x218] ;  /* 0x00008600ff067b82 */ /* 0x000e640000000a00 */
[----:B------:R-:W-:-:S04]  /*00d0*/  LEA.HI R5, R5, R0, RZ, 0x8 ;  /* 0x0000000005057211 */ /* 0x000fc800078f40ff */
[----:B------:R-:W-:-:S04]  /*00e0*/  LOP3.LUT R5, R5, 0xffffff00, RZ, 0xc0, !PT ;  /* 0xffffff0005057812 */ /* 0x000fc800078ec0ff */
[----:B------:R-:W-:Y:S02]  /*00f0*/  IADD3 R13, R0, -R5, RZ ;  /* 0x80000005000d7210 */ /* 0x000fe40007ffe0ff */
[----:B------:R-:W3:Y:S03]  /*0100*/  LDC.64 R4, c[0x0][0x210] ;  /* 0x00008400ff047b82 */ /* 0x000ee60000000a00 */
[----:B--2---:R-:W-:-:S06]  /*0110*/  IMAD.WIDE R2, R13, 0x4, R2 ;  /* 0x000000040d027825 */ /* 0x004fcc00078e0202 */
[----:B------:R-:W2:Y:S01]  /*0120*/  LDG.E.EL.64 R2, desc[UR4][R2.64] ;  /* 0x0000000402027981 */ /* 0x000ea2000c2e1b00 */
[----:B-1----:R-:W-:-:S06]  /*0130*/  IMAD.WIDE R6, R13, 0x4, R6 ;  /* 0x000000040d067825 */ /* 0x002fcc00078e0206 */
[----:B------:R-:W2:Y:S01]  /*0140*/  LDG.E.EL.64 R6, desc[UR4][R6.64] ;  /* 0x0000000406067981 */ /* 0x000ea2000c2e1b00 */
[----:B---3--:R-:W-:-:S06]  /*0150*/  IMAD.WIDE R4, R0, 0x4, R4 ;  /* 0x0000000400047825 */ /* 0x008fcc00078e0204 */
[----:B------:R-:W3:Y:S01]  /*0160*/  LDG.E.64 R4, desc[UR4][R4.64] ;  /* 0x0000000404047981 */ /* 0x000ee2000c1e1b00 */
[----:B----4-:R-:W-:-:S04]  /*0170*/  IMAD.WIDE R8, R13, 0x4, R8 ;  /* 0x000000040d087825 */ /* 0x010fc800078e0208 */
[----:B-----5:R-:W-:Y:S02]  /*0180*/  IMAD.WIDE R10, R13, 0x4, R10 ;  /* 0x000000040d0a7825 */ /* 0x020fe400078e020a */
[----:B------:R-:W4:Y:S04]  /*0190*/  LDG.E.EL.64 R8, desc[UR4][R8.64] ;  /* 0x0000000408087981 */ /* 0x000f28000c2e1b00 */
[----:B------:R-:W4:Y:S01]  /*01a0*/  LDG.E.EL.64 R10, desc[UR4][R10.64] ;  /* 0x000000040a0a7981 */ /* 0x000f22000c2e1b00 */
[----:B------:R-:W-:Y:S01]  /*01b0*/  HFMA2.MMA R15, -RZ, RZ, 1.625, 0 ;  /* 0x3e800000ff0f7435 */ /* 0x000fe200000001ff */
[----:B--2---:R-:W-:Y:S01]  /*01c0*/  FADD R2, R2, 0.0010000000474974513054 ;  /* 0x3a83126f02027421 */ /* 0x004fe20000000000 */
[----:B------:R-:W-:-:S03]  /*01d0*/  FADD R12, R3, 0.0010000000474974513054 ;  /* 0x3a83126f030c7421 */ /* 0x000fc60000000000 */
[----:B------:R1:W2:Y:S08]  /*01e0*/  MUFU.SQRT R13, R2 ;  /* 0x00000002000d7308 */ /* 0x0002b00000002000 */
[----:B------:R-:W5:Y:S01]  /*01f0*/  MUFU.SQRT R14, R12 ;  /* 0x0000000c000e7308 */ /* 0x000f620000002000 */
[----:B-1----:R-:W1:Y:S01]  /*0200*/  LDC.64 R2, c[0x0][0x238] ;  /* 0x00008e00ff027b82 */ /* 0x002e620000000a00 */
[----:B--2---:R-:W-:-:S02]  /*0210*/  FSETP.GT.AND P0, PT, R13, 8.50705917302346158658e+37, PT ;  /* 0x7e8000000d00780b */ /* 0x004fc40003f04000 */
[----:B------:R-:W-:Y:S02]  /*0220*/  FSETP.GEU.AND P2, PT, R13, 1.175494350822287508e-38, PT ;  /* 0x008000000d00780b */ /* 0x000fe40003f4e000 */
[C---:B-----5:R-:W-:Y:S02]  /*0230*/  FSETP.GT.AND P1, PT, R14.reuse, 8.50705917302346158658e+37, PT ;  /* 0x7e8000000e00780b */ /* 0x060fe40003f24000 */
[----:B------:R-:W-:-:S07]  /*0240*/  FSETP.GEU.AND P3, PT, R14, 1.175494350822287508e-38, PT ;  /* 0x008000000e00780b */ /* 0x000fce0003f6e000 */
[----:B------:R-:W-:-:S04]  /*0250*/  @P0 FMUL R13, R13, 0.25 ;  /* 0x3e8000000d0d0820 */ /* 0x000fc80000400000 */
[----:B------:R-:W-:Y:S01]  /*0260*/  @!P2 FMUL R13, R13, 16777216 ;  /* 0x4b8000000d0da820 */ /* 0x000fe20000400000 */
[----:B------:R-:W-:-:S04]  /*0270*/  @P1 FMUL R14, R14, 0.25 ;  /* 0x3e8000000e0e1820 */ /* 0x000fc80000400000 */
[----:B------:R-:W-:Y:S01]  /*0280*/  @!P3 FMUL R14, R14, 16777216 ;  /* 0x4b8000000e0eb820 */ /* 0x000fe20000400000 */
[----:B------:R-:W2:Y:S01]  /*0290*/  MUFU.RCP R13, R13 ;  /* 0x0000000d000d7308 */ /* 0x000ea20000001000 */
[----:B------:R-:W-:-:S07]  /*02a0*/  FSEL R12, R15, 1, P0 ;  /* 0x3f8000000f0c7808 */ /* 0x000fce0000000000 */
[----:B------:R-:W5:Y:S01]  /*02b0*/  MUFU.RCP R14, R14 ;  /* 0x0000000e000e7308 */ /* 0x000f620000001000 */
[----:B------:R-:W-:Y:S01]  /*02c0*/  FSEL R15, R15, 1, P1 ;  /* 0x3f8000000f0f7808 */ /* 0x000fe20000800000 */
[----:B------:R-:W-:Y:S01]  /*02d0*/  @!P2 FMUL R12, R12, 16777216 ;  /* 0x4b8000000c0ca820 */ /* 0x000fe20000400000 */
[----:B---3--:R-:W-:-:S03]  /*02e0*/  FADD R4, R4, -R6 ;  /* 0x8000000604047221 */ /* 0x008fc60000000000 */
[----:B------:R-:W-:Y:S01]  /*02f0*/  @!P3 FMUL R15, R15, 16777216 ;  /* 0x4b8000000f0fb820 */ /* 0x000fe20000400000 */
[----:B------:R-:W-:Y:S01]  /*0300*/  FADD R5, R5, -R7 ;  /* 0x8000000705057221 */ /* 0x000fe20000000000 */
[----:B--2---:R-:W-:Y:S02]  /*0310*/  FMUL R13, R13, R12 ;  /* 0x0000000c0d0d7220 */ /* 0x004fe40000400000 */
[----:B-----5:R-:W-:Y:S02]  /*0320*/  FMUL R6, R14, R15 ;  /* 0x0000000f0e067220 */ /* 0x020fe40000400000 */
[----:B------:R-:W-:Y:S02]  /*0330*/  FMUL R13, R4, R13 ;  /* 0x0000000d040d7220 */ /* 0x000fe40000400000 */
[----:B------:R-:W-:Y:S01]  /*0340*/  FMUL R6, R5, R6 ;  /* 0x0000000605067220 */ /* 0x000fe20000400000 */
[----:B-1----:R-:W-:-:S04]  /*0350*/  IMAD.WIDE R2, R0, 0x4, R2 ;  /* 0x0000000400027825 */ /* 0x002fc800078e0202 */
[----:B----4-:R-:W-:Y:S01]  /*0360*/  FFMA R8, R8, R13, R10 ;  /* 0x0000000d08087223 */ /* 0x010fe2000000000a */
[----:B------:R-:W-:-:S05]  /*0370*/  FFMA R9, R9, R6, R11 ;  /* 0x0000000609097223 */ /* 0x000fca000000000b */
[----:B------:R-:W-:Y:S01]  /*0380*/  STG.E.64 desc[UR4][R2.64], R8 ;  /* 0x0000000802007986 */ /* 0x000fe2000c101b04 */
[----:B------:R-:W-:Y:S05]  /*0390*/  EXIT ;  /* 0x000000000000794d */ /* 0x000fea0003800000 */
.L_x_0:
[----:B------:R-:W-:-:S00]  /*03a0*/  BRA `(.L_x_0) ;  /* 0xfffffffc00fc7947 */ /* 0x000fc0000383ffff */
[----:B------:R-:W-:-:S00]  /*03b0*/  NOP ;  /* 0x0000000000007918 */ /* 0x000fc00000000000 */
        /* <DEDUP_REMOVED lines=12> */
.L_x_1:


//--------------------- .nv.global.init           --------------------------
	.section	.nv.global.init,"aw",@progbits
.nv.global.init:
	.type		_$_str,@object
	.size		_$_str,(_$_str_$_2 - _$_str)
_$_str:
        /*0000*/ 	.byte	0x5f, 0x5f, 0x43, 0x55, 0x44, 0x41, 0x5f, 0x46, 0x54, 0x5a, 0x00
	.type		_$_str_$_2,@object
	.size		_$_str_$_2,(.L_1 - _$_str_$_2)
_$_str_$_2:
        /*000b*/ 	.byte	0x5f, 0x5f, 0x43, 0x55, 0x44, 0x41, 0x5f, 0x50, 0x52, 0x45, 0x43, 0x5f, 0x53, 0x51, 0x52, 0x54
        /*001b*/ 	.byte	0x00
.L_1:


//--------------------- .nv.constant0.triton_poi_fused__native_batch_norm_legit_no_training_29 --------------------------
	.section	.nv.constant0.triton_poi_fused__native_batch_norm_legit_no_training_29,"a",@progbits
	.sectionflags	@""
	.align	4
.nv.constant0.triton_poi_fused__native_batch_norm_legit_no_training_29:
	.zero		580
